	.headerflags	@"EF_CUDA_TEXMODE_UNIFIED EF_CUDA_64BIT_ADDRESS EF_CUDA_ACCELERATORS EF_CUDA_SM90 EF_CUDA_VIRTUAL_SM(EF_CUDA_SM90)"
	.elftype	@"ET_EXEC"


//--------------------- .nv.info                  --------------------------
	.section	.nv.info,"",@"SHT_CUDA_INFO"
	.align	4


	//----- nvinfo : EIATTR_REGCOUNT
	.align		4
        /*0000*/ 	.byte	0x04, 0x2f
        /*0002*/ 	.short	(.L_3 - .L_2)
	.align		4
.L_2:
        /*0004*/ 	.word	index@(triton_poi_fused__native_batch_norm_legit_no_training__unsafe_index_add_mul_relu_sub_19)
        /*0008*/ 	.word	0x00000028


	//----- nvinfo : EIATTR_MIN_STACK_SIZE
	.align		4
.L_3:
        /*000c*/ 	.byte	0x04, 0x12
        /*000e*/ 	.short	(.L_5 - .L_4)
	.align		4
.L_4:
        /*0010*/ 	.word	index@(triton_poi_fused__native_batch_norm_legit_no_training__unsafe_index_add_mul_relu_sub_19)
        /*0014*/ 	.word	0x00000000


	//----- nvinfo : EIATTR_FRAME_SIZE
	.align		4
.L_5:
        /*0018*/ 	.byte	0x04, 0x11
        /*001a*/ 	.short	(.L_7 - .L_6)
	.align		4
.L_6:
        /*001c*/ 	.word	index@(triton_poi_fused__native_batch_norm_legit_no_training__unsafe_index_add_mul_relu_sub_19)
        /*0020*/ 	.word	0x00000000


	//----- nvinfo : EIATTR_MIN_STACK_SIZE
	.align		4
.L_7:
        /*0024*/ 	.byte	0x04, 0x12
        /*0026*/ 	.short	(.L_9 - .L_8)
	.align		4
.L_8:
        /*0028*/ 	.word	index@(triton_poi_fused__native_batch_norm_legit_no_training__unsafe_index_add_mul_relu_sub_19)
        /*002c*/ 	.word	0x00000000
.L_9:


//--------------------- .nv.info.triton_poi_fused__native_batch_norm_legit_no_training__unsafe_index_add_mul_relu_sub_19 --------------------------
	.section	.nv.info.triton_poi_fused__native_batch_norm_legit_no_training__unsafe_index_add_mul_relu_sub_19,"",@"SHT_CUDA_INFO"
	.sectionflags	@""
	.align	4


	//----- nvinfo : EIATTR_CUDA_API_VERSION
	.align		4
        /*0000*/ 	.byte	0x04, 0x37
        /*0002*/ 	.short	(.L_11 - .L_10)
.L_10:
        /*0004*/ 	.word	0x0000007c


	//----- nvinfo : EIATTR_KPARAM_INFO
	.align		4
.L_11:
        /*0008*/ 	.byte	0x04, 0x17
        /*000a*/ 	.short	(.L_13 - .L_12)
.L_12:
        /*000c*/ 	.word	0x00000000
        /*0010*/ 	.short	0x0016
        /*0012*/ 	.short	0x00b0
        /*0014*/ 	.byte	0x00, 0xf0, 0x11, 0x00


	//----- nvinfo : EIATTR_KPARAM_INFO
	.align		4
.L_13:
        /*0018*/ 	.byte	0x04, 0x17
        /*001a*/ 	.short	(.L_15 - .L_14)
.L_14:
        /*001c*/ 	.word	0x00000000
        /*0020*/ 	.short	0x0015
        /*0022*/ 	.short	0x00a8
        /*0024*/ 	.byte	0x00, 0xf4, 0x21, 0x00


	//----- nvinfo : EIATTR_KPARAM_INFO
	.align		4
.L_15:
        /*0028*/ 	.byte	0x04, 0x17
        /*002a*/ 	.short	(.L_17 - .L_16)
.L_16:
        /*002c*/ 	.word	0x00000000
        /*0030*/ 	.short	0x0014
        /*0032*/ 	.short	0x00a0
        /*0034*/ 	.byte	0x00, 0xf4, 0x21, 0x00


	//----- nvinfo : EIATTR_KPARAM_INFO
	.align		4
.L_17:
        /*0038*/ 	.byte	0x04, 0x17
        /*003a*/ 	.short	(.L_19 - .L_18)
.L_18:
        /*003c*/ 	.word	0x00000000
        /*0040*/ 	.short	0x0013
        /*0042*/ 	.short	0x0098
        /*0044*/ 	.byte	0x00, 0xf4, 0x21, 0x00


	//----- nvinfo : EIATTR_KPARAM_INFO
	.align		4
.L_19:
        /*0048*/ 	.byte	0x04, 0x17
        /*004a*/ 	.short	(.L_21 - .L_20)
.L_20:
        /*004c*/ 	.word	0x00000000
        /*0050*/ 	.short	0x0012
        /*0052*/ 	.short	0x0090
        /*0054*/ 	.byte	0x00, 0xf4, 0x21, 0x00


	//----- nvinfo : EIATTR_KPARAM_INFO
	.align		4
.L_21:
        /*0058*/ 	.byte	0x04, 0x17
        /*005a*/ 	.short	(.L_23 - .L_22)
.L_22:
        /*005c*/ 	.word	0x00000000
        /*0060*/ 	.short	0x0011
        /*0062*/ 	.short	0x0088
        /*0064*/ 	.byte	0x00, 0xf4, 0x21, 0x00


	//----- nvinfo : EIATTR_KPARAM_INFO
	.align		4
.L_23:
        /*0068*/ 	.byte	0x04, 0x17
        /*006a*/ 	.short	(.L_25 - .L_24)
.L_24:
        /*006c*/ 	.word	0x00000000
        /*0070*/ 	.short	0x0010
        /*0072*/ 	.short	0x0080
        /*0074*/ 	.byte	0x00, 0xf4, 0x21, 0x00


	//----- nvinfo : EIATTR_KPARAM_INFO
	.align		4
.L_25:
        /*0078*/ 	.byte	0x04, 0x17
        /*007a*/ 	.short	(.L_27 - .L_26)
.L_26:
        /*007c*/ 	.word	0x00000000
        /*0080*/ 	.short	0x000f
        /*0082*/ 	.short	0x0078
        /*0084*/ 	.byte	0x00, 0xf4, 0x21, 0x00


	//----- nvinfo : EIATTR_KPARAM_INFO
	.align		4
.L_27:
        /*0088*/ 	.byte	0x04, 0x17
        /*008a*/ 	.short	(.L_29 - .L_28)
.L_28:
        /*008c*/ 	.word	0x00000000
        /*0090*/ 	.short	0x000e
        /*0092*/ 	.short	0x0070
        /*0094*/ 	.byte	0x00, 0xf4, 0x21, 0x00


	//----- nvinfo : EIATTR_KPARAM_INFO
	.align		4
.L_29:
        /*0098*/ 	.byte	0x04, 0x17
        /*009a*/ 	.short	(.L_31 - .L_30)
.L_30:
        /*009c*/ 	.word	0x00000000
        /*00a0*/ 	.short	0x000d
        /*00a2*/ 	.short	0x0068
        /*00a4*/ 	.byte	0x00, 0xf4, 0x21, 0x00


	//----- nvinfo : EIATTR_KPARAM_INFO
	.align		4
.L_31:
        /*00a8*/ 	.byte	0x04, 0x17
        /*00aa*/ 	.short	(.L_33 - .L_32)
.L_32:
        /*00ac*/ 	.word	0x00000000
        /*00b0*/ 	.short	0x000c
        /*00b2*/ 	.short	0x0060
        /*00b4*/ 	.byte	0x00, 0xf4, 0x21, 0x00


	//----- nvinfo : EIATTR_KPARAM_INFO
	.align		4
.L_33:
        /*00b8*/ 	.byte	0x04, 0x17
        /*00ba*/ 	.short	(.L_35 - .L_34)
.L_34:
        /*00bc*/ 	.word	0x00000000
        /*00c0*/ 	.short	0x000b
        /*00c2*/ 	.short	0x0058
        /*00c4*/ 	.byte	0x00, 0xf4, 0x21, 0x00


	//----- nvinfo : EIATTR_KPARAM_INFO
	.align		4
.L_35:
        /*00c8*/ 	.byte	0x04, 0x17
        /*00ca*/ 	.short	(.L_37 - .L_36)
.L_36:
        /*00cc*/ 	.word	0x00000000
        /*00d0*/ 	.short	0x000a
        /*00d2*/ 	.short	0x0050
        /*00d4*/ 	.byte	0x00, 0xf4, 0x21, 0x00


	//----- nvinfo : EIATTR_KPARAM_INFO
	.align		4
.L_37:
        /*00d8*/ 	.byte	0x04, 0x17
        /*00da*/ 	.short	(.L_39 - .L_38)
.L_38:
        /*00dc*/ 	.word	0x00000000
        /*00e0*/ 	.short	0x0009
        /*00e2*/ 	.short	0x0048
        /*00e4*/ 	.byte	0x00, 0xf4, 0x21, 0x00


	//----- nvinfo : EIATTR_KPARAM_INFO
	.align		4
.L_39:
        /*00e8*/ 	.byte	0x04, 0x17
        /*00ea*/ 	.short	(.L_41 - .L_40)
.L_40:
        /*00ec*/ 	.word	0x00000000
        /*00f0*/ 	.short	0x0008
        /*00f2*/ 	.short	0x0040
        /*00f4*/ 	.byte	0x00, 0xf4, 0x21, 0x00


	//----- nvinfo : EIATTR_KPARAM_INFO
	.align		4
.L_41:
        /*00f8*/ 	.byte	0x04, 0x17
        /*00fa*/ 	.short	(.L_43 - .L_42)
.L_42:
        /*00fc*/ 	.word	0x00000000
        /*0100*/ 	.short	0x0007
        /*0102*/ 	.short	0x0038
        /*0104*/ 	.byte	0x00, 0xf4, 0x21, 0x00


	//----- nvinfo : EIATTR_KPARAM_INFO
	.align		4
.L_43:
        /*0108*/ 	.byte	0x04, 0x17
        /*010a*/ 	.short	(.L_45 - .L_44)
.L_44:
        /*010c*/ 	.word	0x00000000
        /*0110*/ 	.short	0x0006
        /*0112*/ 	.short	0x0030
        /*0114*/ 	.byte	0x00, 0xf4, 0x21, 0x00


	//----- nvinfo : EIATTR_KPARAM_INFO
	.align		4
.L_45:
        /*0118*/ 	.byte	0x04, 0x17
        /*011a*/ 	.short	(.L_47 - .L_46)
.L_46:
        /*011c*/ 	.word	0x00000000
        /*0120*/ 	.short	0x0005
        /*0122*/ 	.short	0x0028
        /*0124*/ 	.byte	0x00, 0xf4, 0x21, 0x00


	//----- nvinfo : EIATTR_KPARAM_INFO
	.align		4
.L_47:
        /*0128*/ 	.byte	0x04, 0x17
        /*012a*/ 	.short	(.L_49 - .L_48)
.L_48:
        /*012c*/ 	.word	0x00000000
        /*0130*/ 	.short	0x0004
        /*0132*/ 	.short	0x0020
        /*0134*/ 	.byte	0x00, 0xf4, 0x21, 0x00


	//----- nvinfo : EIATTR_KPARAM_INFO
	.align		4
.L_49:
        /*0138*/ 	.byte	0x04, 0x17
        /*013a*/ 	.short	(.L_51 - .L_50)
.L_50:
        /*013c*/ 	.word	0x00000000
        /*0140*/ 	.short	0x0003
        /*0142*/ 	.short	0x0018
        /*0144*/ 	.byte	0x00, 0xf4, 0x21, 0x00


	//----- nvinfo : EIATTR_KPARAM_INFO
	.align		4
.L_51:
        /*0148*/ 	.byte	0x04, 0x17
        /*014a*/ 	.short	(.L_53 - .L_52)
.L_52:
        /*014c*/ 	.word	0x00000000
        /*0150*/ 	.short	0x0002
        /*0152*/ 	.short	0x0010
        /*0154*/ 	.byte	0x00, 0xf4, 0x21, 0x00


	//----- nvinfo : EIATTR_KPARAM_INFO
	.align		4
.L_53:
        /*0158*/ 	.byte	0x04, 0x17
        /*015a*/ 	.short	(.L_55 - .L_54)
.L_54:
        /*015c*/ 	.word	0x00000000
        /*0160*/ 	.short	0x0001
        /*0162*/ 	.short	0x0008
        /*0164*/ 	.byte	0x00, 0xf4, 0x21, 0x00


	//----- nvinfo : EIATTR_KPARAM_INFO
	.align		4
.L_55:
        /*0168*/ 	.byte	0x04, 0x17
        /*016a*/ 	.short	(.L_57 - .L_56)
.L_56:
        /*016c*/ 	.word	0x00000000
        /*0170*/ 	.short	0x0000
        /*0172*/ 	.short	0x0000
        /*0174*/ 	.byte	0x00, 0xf4, 0x21, 0x00


	//----- nvinfo : EIATTR_SPARSE_MMA_MASK
	.align		4
.L_57:
        /*0178*/ 	.byte	0x03, 0x50
        /*017a*/ 	.short	0x0000


	//----- nvinfo : EIATTR_MAXREG_COUNT
	.align		4
        /*017c*/ 	.byte	0x03, 0x1b
        /*017e*/ 	.short	0x00ff


	//----- nvinfo : EIATTR_EXIT_INSTR_OFFSETS
	.align		4
        /*0180*/ 	.byte	0x04, 0x1c
        /*0182*/ 	.short	(.L_59 - .L_58)


	//   ....[0]....
.L_58:
        /*0184*/ 	.word	0x00001160


	//----- nvinfo : EIATTR_REQNTID
	.align		4
.L_59:
        /*0188*/ 	.byte	0x04, 0x10
        /*018a*/ 	.short	(.L_61 - .L_60)
.L_60:
        /*018c*/ 	.word	0x00000080
        /*0190*/ 	.word	0x00000001
        /*0194*/ 	.word	0x00000001


	//----- nvinfo : EIATTR_CBANK_PARAM_SIZE
	.align		4
.L_61:
        /*0198*/ 	.byte	0x03, 0x19
        /*019a*/ 	.short	0x00b4


	//----- nvinfo : EIATTR_PARAM_CBANK
	.align		4
        /*019c*/ 	.byte	0x04, 0x0a
        /*019e*/ 	.short	(.L_63 - .L_62)
	.align		4
.L_62:
        /*01a0*/ 	.word	index@(.nv.constant0.triton_poi_fused__native_batch_norm_legit_no_training__unsafe_index_add_mul_relu_sub_19)
        /*01a4*/ 	.short	0x0210
        /*01a6*/ 	.short	0x00b4


	//----- nvinfo : EIATTR_SW_WAR
	.align		4
.L_63:
        /*01a8*/ 	.byte	0x04, 0x36
        /*01aa*/ 	.short	(.L_65 - .L_64)
.L_64:
        /*01ac*/ 	.word	0x00000008
.L_65:


//--------------------- .nv.callgraph             --------------------------
	.section	.nv.callgraph,"",@"SHT_CUDA_CALLGRAPH"
	.align	4
	.sectionentsize	8
	.align		4
        /*0000*/ 	.word	0x00000000
	.align		4
        /*0004*/ 	.word	0xffffffff
	.align		4
        /*0008*/ 	.word	0x00000000
	.align		4
        /*000c*/ 	.word	0xfffffffe
	.align		4
        /*0010*/ 	.word	0x00000000
	.align		4
        /*0014*/ 	.word	0xfffffffd
	.align		4
        /*0018*/ 	.word	0x00000000
	.align		4
        /*001c*/ 	.word	0xfffffffc


//--------------------- .nv.constant4             --------------------------
	.section	.nv.constant4,"a",@progbits
	.align	8
	.align		8
.nv.constant4:
        /*0000*/ 	.dword	_$_str
	.align		8
        /*0008*/ 	.dword	_$_str_$_2


//--------------------- .text.triton_poi_fused__native_batch_norm_legit_no_training__unsafe_index_add_mul_relu_sub_19 --------------------------
	.section	.text.triton_poi_fused__native_batch_norm_legit_no_training__unsafe_index_add_mul_relu_sub_19,"ax",@progbits
	.align	128
        .global         triton_poi_fused__native_batch_norm_legit_no_training__unsafe_index_add_mul_relu_sub_19
        .type           triton_poi_fused__native_batch_norm_legit_no_training__unsafe_index_add_mul_relu_sub_19,@function
        .size           triton_poi_fused__native_batch_norm_legit_no_training__unsafe_index_add_mul_relu_sub_19,(.L_x_1 - triton_poi_fused__native_batch_norm_legit_no_training__unsafe_index_add_mul_relu_sub_19)
        .other          triton_poi_fused__native_batch_norm_legit_no_training__unsafe_index_add_mul_relu_sub_19,@"STO_CUDA_ENTRY STV_DEFAULT"
triton_poi_fused__native_batch_norm_legit_no_training__unsafe_index_add_mul_relu_sub_19:
.text.triton_poi_fused__native_batch_norm_legit_no_training__unsafe_index_add_mul_relu_sub_19:
[----:B------:R-:W-:Y:S01]  /*0000*/  LDC R1, c[0x0][0x28] ;  /* 0x00000a00ff017b82 */ /* 0x000fe20000000800 */
[----:B------:R-:W1:Y:S07]  /*0010*/  S2R R0, SR_TID.X ;  /* 0x0000000000007919 */ /* 0x000e6e0000002100 */
[----:B------:R-:W2:Y:S01]  /*0020*/  LDC.64 R4, c[0x0][0x228] ;  /* 0x00008a00ff047b82 */ /* 0x000ea20000000a00 */
[----:B------:R-:W-:Y:S01]  /*0030*/  ULDC.64 UR4, c[0x0][0x208] ;  /* 0x0000820000047ab9 */ /* 0x000fe20000000a00 */
[----:B------:R-:W-:Y:S01]  /*0040*/  ULDC.64 UR6, c[0x0][0x258] ;  /* 0x0000960000067ab9 */ /* 0x000fe20000000a00 */
[----:B------:R-:W3:Y:S05]  /*0050*/  S2R R3, SR_CTAID.X ;  /* 0x0000000000037919 */ /* 0x000eea0000002500 */
[----:B------:R-:W4:Y:S08]  /*0060*/  LDC.64 R16, c[0x0][0x218] ;  /* 0x00008600ff107b82 */ /* 0x000f300000000a00 */
[----:B------:R-:W5:Y:S08]  /*0070*/  LDC.64 R24, c[0x0][0x220] ;  /* 0x00008800ff187b82 */ /* 0x000f700000000a00 */
[----:B------:R-:W2:Y:S01]  /*0080*/  LDC.64 R8, c[0x0][0x250] ;  /* 0x00009400ff087b82 */ /* 0x000ea20000000a00 */
[----:B-1----:R-:W-:-:S07]  /*0090*/  IMAD.SHL.U32 R0, R0, 0x2, RZ ;  /* 0x0000000200007824 */ /* 0x002fce00078e00ff */
[----:B------:R-:W1:Y:S01]  /*00a0*/  LDC.64 R14, c[0x0][0x238] ;  /* 0x00008e00ff0e7b82 */ /* 0x000e620000000a00 */
[----:B---3--:R-:W-:Y:S02]  /*00b0*/  SHF.R.S32.HI R2, RZ, 0x17, R3 ;  /* 0x00000017ff027819 */ /* 0x008fe40000011403 */
[----:B------:R-:W-:Y:S02]  /*00c0*/  LOP3.LUT R0, R0, 0xfe, RZ, 0xc0, !PT ;  /* 0x000000fe00007812 */ /* 0x000fe400078ec0ff */
[----:B------:R-:W-:-:S03]  /*00d0*/  SGXT R2, R2, 0x1 ;  /* 0x000000010202781a */ /* 0x000fc60000000200 */
[----:B------:R-:W3:Y:S01]  /*00e0*/  LDC.64 R20, c[0x0][0x230] ;  /* 0x00008c00ff147b82 */ /* 0x000ee20000000a00 */
[----:B------:R-:W-:-:S05]  /*00f0*/  IMAD R3, R3, 0x100, R0 ;  /* 0x0000010003037824 */ /* 0x000fca00078e0200 */
[----:B------:R-:W-:Y:S02]  /*0100*/  LEA.HI R2, R2, R3, RZ, 0x8 ;  /* 0x0000000302027211 */ /* 0x000fe400078f40ff */
[----:B------:R-:W1:Y:S02]  /*0110*/  LDC.64 R12, c[0x0][0x270] ;  /* 0x00009c00ff0c7b82 */ /* 0x000e640000000a00 */
[----:B------:R-:W-:-:S05]  /*0120*/  SHF.R.S32.HI R19, RZ, 0x8, R2 ;  /* 0x00000008ff137819 */ /* 0x000fca0000011402 */
[----:B------:R-:W-:-:S05]  /*0130*/  IMAD.HI R0, R19, 0x2aaaaaab, RZ ;  /* 0x2aaaaaab13007827 */ /* 0x000fca00078e02ff */
[----:B------:R-:W-:-:S04]  /*0140*/  SHF.R.U32.HI R7, RZ, 0x1f, R0 ;  /* 0x0000001fff077819 */ /* 0x000fc80000011600 */
[----:B------:R-:W-:Y:S02]  /*0150*/  LEA.HI R0, R0, R7, RZ, 0x1d ;  /* 0x0000000700007211 */ /* 0x000fe400078fe8ff */
[----:B------:R-:W-:Y:S01]  /*0160*/  SHF.R.S32.HI R2, RZ, 0x1f, R3 ;  /* 0x0000001fff027819 */ /* 0x000fe20000011403 */
[----:B------:R-:W1:Y:S02]  /*0170*/  LDC.64 R6, c[0x0][0x248] ;  /* 0x00009200ff067b82 */ /* 0x000e640000000a00 */
[----:B------:R-:W-:-:S04]  /*0180*/  IMAD R23, R0, -0x30, R19 ;  /* 0xffffffd000177824 */ /* 0x000fc800078e0213 */
[----:B--2---:R-:W-:-:S05]  /*0190*/  IMAD.WIDE R4, R23, 0x4, R4 ;  /* 0x0000000417047825 */ /* 0x004fca00078e0204 */
[----:B------:R2:W3:Y:S01]  /*01a0*/  LDG.E.EL R0, desc[UR4][R4.64] ;  /* 0x0000000404007981 */ /* 0x0004e2000c2e1900 */
[----:B------:R-:W-:Y:S01]  /*01b0*/  LEA.HI R2, R2, R3, RZ, 0x4 ;  /* 0x0000000302027211 */ /* 0x000fe200078f20ff */
[----:B----4-:R-:W-:-:S03]  /*01c0*/  IMAD.WIDE R16, R3, 0x4, R16 ;  /* 0x0000000403107825 */ /* 0x010fc600078e0210 */
[----:B------:R-:W-:Y:S01]  /*01d0*/  SHF.R.S32.HI R10, RZ, 0x4, R2 ;  /* 0x00000004ff0a7819 */ /* 0x000fe20000011402 */
[----:B-----5:R-:W-:Y:S01]  /*01e0*/  IMAD.WIDE R24, R23, 0x4, R24 ;  /* 0x0000000417187825 */ /* 0x020fe200078e0218 */
[----:B------:R-:W-:Y:S01]  /*01f0*/  LOP3.LUT R2, R2, 0xfffffff0, RZ, 0xc0, !PT ;  /* 0xfffffff002027812 */ /* 0x000fe200078ec0ff */
[----:B------:R-:W4:Y:S01]  /*0200*/  LDG.E.64 R16, desc[UR4][R16.64] ;  /* 0x0000000410107981 */ /* 0x000f22000c1e1b00 */
[----:B------:R-:W-:Y:S02]  /*0210*/  LEA.HI R11, R10, R10, RZ, 0x4 ;  /* 0x0000000a0a0b7211 */ /* 0x000fe400078f20ff */
[----:B------:R-:W-:Y:S01]  /*0220*/  IADD3 R2, R3, -R2, RZ ;  /* 0x8000000203027210 */ /* 0x000fe20007ffe0ff */
[----:B------:R-:W4:Y:S01]  /*0230*/  LDG.E.EL R5, desc[UR4][R24.64] ;  /* 0x0000000418057981 */ /* 0x000f22000c2e1900 */
[----:B------:R-:W-:-:S05]  /*0240*/  LOP3.LUT R11, R11, 0xfffffff0, RZ, 0xc0, !PT ;  /* 0xfffffff00b0b7812 */ /* 0x000fca00078ec0ff */
[----:B--2---:R-:W-:-:S04]  /*0250*/  IMAD.IADD R4, R10, 0x1, -R11 ;  /* 0x000000010a047824 */ /* 0x004fc800078e0a0b */
[----:B01----:R-:W-:-:S06]  /*0260*/  IMAD.WIDE R6, R4, 0x8, R6 ;  /* 0x0000000804067825 */ /* 0x003fcc00078e0206 */
[----:B------:R-:W2:Y:S01]  /*0270*/  LDG.E.EL.64 R6, desc[UR4][R6.64] ;  /* 0x0000000406067981 */ /* 0x000ea2000c2e1b00 */
[----:B------:R-:W-:-:S04]  /*0280*/  IMAD.WIDE R8, R2, 0x8, R8 ;  /* 0x0000000802087825 */ /* 0x000fc800078e0208 */
[C---:B------:R-:W-:Y:S02]  /*0290*/  IMAD.WIDE R26, R23.reuse, 0x4, R14 ;  /* 0x00000004171a7825 */ /* 0x040fe400078e020e */
[----:B------:R-:W0:Y:S01]  /*02a0*/  LDC.64 R14, c[0x0][0x260] ;  /* 0x00009800ff0e7b82 */ /* 0x000e220000000a00 */
[----:B------:R-:W5:Y:S01]  /*02b0*/  LDG.E.EL.128 R8, desc[UR4][R8.64] ;  /* 0x0000000408087981 */ /* 0x000f62000c2e1d00 */
[----:B---3--:R-:W-:-:S03]  /*02c0*/  IMAD.WIDE R20, R23, 0x4, R20 ;  /* 0x0000000417147825 */ /* 0x008fc600078e0214 */
[----:B------:R-:W3:Y:S01]  /*02d0*/  LDG.E.EL R27, desc[UR4][R26.64] ;  /* 0x000000041a1b7981 */ /* 0x000ee2000c2e1900 */
[----:B------:R-:W-:-:S03]  /*02e0*/  IMAD.WIDE R22, R4, 0x8, R12 ;  /* 0x0000000804167825 */ /* 0x000fc600078e020c */
[----:B------:R1:W3:Y:S04]  /*02f0*/  LDG.E.EL R20, desc[UR4][R20.64] ;  /* 0x0000000414147981 */ /* 0x0002e8000c2e1900 */
[----:B------:R-:W3:Y:S01]  /*0300*/  LDG.E.EL.64 R22, desc[UR4][R22.64] ;  /* 0x0000000416167981 */ /* 0x000ee2000c2e1b00 */
[----:B0-----:R-:W-:-:S06]  /*0310*/  IMAD.WIDE R14, R2, 0x8, R14 ;  /* 0x00000008020e7825 */ /* 0x001fcc00078e020e */
[----:B------:R-:W3:Y:S01]  /*0320*/  LDG.E.EL.128 R12, desc[UR4][R14.64] ;  /* 0x000000040e0c7981 */ /* 0x000ee2000c2e1d00 */
[----:B-1----:R-:W-:Y:S02]  /*0330*/  IMAD.MOV.U32 R21, RZ, RZ, 0x3e800000 ;  /* 0x3e800000ff157424 */ /* 0x002fe400078e00ff */
[----:B------:R-:W-:-:S04]  /*0340*/  FADD R0, R0, 9.9999997473787516356e-06 ;  /* 0x3727c5ac00007421 */ /* 0x000fc80000000000 */
[----:B------:R-:W0:Y:S02]  /*0350*/  MUFU.SQRT R18, R0 ;  /* 0x0000000000127308 */ /* 0x000e240000002000 */
[C---:B0-----:R-:W-:Y:S02]  /*0360*/  FSETP.GT.AND P0, PT, R18.reuse, 8.50705917302346158658e+37, PT ;  /* 0x7e8000001200780b */ /* 0x041fe40003f04000 */
[----:B------:R-:W-:-:S11]  /*0370*/  FSETP.GEU.AND P1, PT, R18, 1.175494350822287508e-38, PT ;  /* 0x008000001200780b */ /* 0x000fd60003f2e000 */
[----:B------:R-:W-:-:S04]  /*0380*/  @P0 FMUL R18, R18, 0.25 ;  /* 0x3e80000012120820 */ /* 0x000fc80000400000 */
[----:B------:R-:W-:-:S06]  /*0390*/  @!P1 FMUL R18, R18, 16777216 ;  /* 0x4b80000012129820 */ /* 0x000fcc0000400000 */
[----:B------:R-:W0:Y:S01]  /*03a0*/  MUFU.RCP R18, R18 ;  /* 0x0000001200127308 */ /* 0x000e220000001000 */
[----:B------:R-:W-:Y:S02]  /*03b0*/  FSEL R21, R21, 1, P0 ;  /* 0x3f80000015157808 */ /* 0x000fe40000000000 */
[----:B--2---:R-:W-:-:S03]  /*03c0*/  SHF.R.U32.HI R25, RZ, 0x1c, R7 ;  /* 0x0000001cff197819 */ /* 0x004fc60000011607 */
[----:B------:R-:W-:Y:S01]  /*03d0*/  @!P1 FMUL R21, R21, 16777216 ;  /* 0x4b80000015159820 */ /* 0x000fe20000400000 */
[----:B------:R-:W-:Y:S01]  /*03e0*/  LOP3.LUT R25, R25, 0x8, RZ, 0xc0, !PT ;  /* 0x0000000819197812 */ /* 0x000fe200078ec0ff */
[--C-:B----4-:R-:W-:Y:S01]  /*03f0*/  FADD R17, R17, -R5.reuse ;  /* 0x8000000511117221 */ /* 0x110fe20000000000 */
[----:B------:R-:W-:Y:S01]  /*0400*/  FADD R16, R16, -R5 ;  /* 0x8000000510107221 */ /* 0x000fe20000000000 */
[----:B-----5:R-:W-:Y:S02]  /*0410*/  SHF.R.U32.HI R24, RZ, 0x1a, R9 ;  /* 0x0000001aff187819 */ /* 0x020fe40000011609 */
[----:B------:R-:W-:Y:S01]  /*0420*/  IADD3 R6, P0, R6, R25, RZ ;  /* 0x0000001906067210 */ /* 0x000fe20007f1e0ff */
[----:B0-----:R-:W-:-:S04]  /*0430*/  FMUL R21, R18, R21 ;  /* 0x0000001512157220 */ /* 0x001fc80000400000 */
[----:B------:R-:W-:Y:S02]  /*0440*/  IMAD.X R7, RZ, RZ, R7, P0 ;  /* 0x000000ffff077224 */ /* 0x000fe400000e0607 */
[-C--:B------:R-:W-:Y:S01]  /*0450*/  FMUL R0, R17, R21.reuse ;  /* 0x0000001511007220 */ /* 0x080fe20000400000 */
[----:B------:R-:W-:Y:S01]  /*0460*/  FMUL R5, R16, R21 ;  /* 0x0000001510057220 */ /* 0x000fe20000400000 */
[----:B------:R-:W-:Y:S02]  /*0470*/  LEA R17, P1, R8, UR6, 0x2 ;  /* 0x0000000608117c11 */ /* 0x000fe4000f8210ff */
[----:B------:R-:W-:Y:S02]  /*0480*/  LOP3.LUT R16, R24, 0x20, RZ, 0xc0, !PT ;  /* 0x0000002018107812 */ /* 0x000fe400078ec0ff */
[----:B------:R-:W-:Y:S01]  /*0490*/  LEA.HI.X R18, R8, UR7, R9, 0x2, P1 ;  /* 0x0000000708127c11 */ /* 0x000fe200088f1409 */
[----:B------:R-:W-:Y:S01]  /*04a0*/  IMAD.SHL.U32 R9, R6, 0x20, RZ ;  /* 0x0000002006097824 */ /* 0x000fe200078e00ff */
[----:B------:R-:W-:-:S02]  /*04b0*/  SHF.R.U32.HI R26, RZ, 0x1a, R11 ;  /* 0x0000001aff1a7819 */ /* 0x000fc4000001160b */
[----:B------:R-:W-:Y:S02]  /*04c0*/  IADD3 R16, P0, R16, R17, RZ ;  /* 0x0000001110107210 */ /* 0x000fe40007f1e0ff */
[----:B------:R-:W-:Y:S02]  /*04d0*/  SHF.L.U64.HI R8, R6, 0x5, R7 ;  /* 0x0000000506087819 */ /* 0x000fe40000010207 */
[----:B------:R-:W-:Y:S02]  /*04e0*/  LEA R7, P1, R10, UR6, 0x2 ;  /* 0x000000060a077c11 */ /* 0x000fe4000f8210ff */
[----:B------:R-:W-:Y:S02]  /*04f0*/  LOP3.LUT R26, R26, 0x20, RZ, 0xc0, !PT ;  /* 0x000000201a1a7812 */ /* 0x000fe400078ec0ff */
[----:B------:R-:W-:Y:S02]  /*0500*/  IADD3.X R17, RZ, R18, RZ, P0, !PT ;  /* 0x00000012ff117210 */ /* 0x000fe400007fe4ff */
[----:B------:R-:W-:-:S02]  /*0510*/  IADD3 R6, P0, R9, R16, RZ ;  /* 0x0000001009067210 */ /* 0x000fc40007f1e0ff */
[----:B------:R-:W-:Y:S02]  /*0520*/  LEA.HI.X R25, R10, UR7, R11, 0x2, P1 ;  /* 0x000000070a197c11 */ /* 0x000fe400088f140b */
[----:B------:R-:W-:Y:S01]  /*0530*/  IADD3 R26, P1, R26, R7, RZ ;  /* 0x000000071a1a7210 */ /* 0x000fe20007f3e0ff */
[C-C-:B---3--:R-:W-:Y:S01]  /*0540*/  FFMA R5, R20.reuse, R5, R27.reuse ;  /* 0x0000000514057223 */ /* 0x148fe2000000001b */
[----:B------:R-:W-:Y:S01]  /*0550*/  FFMA R0, R20, R0, R27 ;  /* 0x0000000014007223 */ /* 0x000fe2000000001b */
[----:B------:R-:W-:Y:S01]  /*0560*/  SHF.R.U32.HI R27, RZ, 0x1c, R23 ;  /* 0x0000001cff1b7819 */ /* 0x000fe20000011617 */
[----:B------:R-:W-:Y:S01]  /*0570*/  IMAD.X R7, R8, 0x1, R17, P0 ;  /* 0x0000000108077824 */ /* 0x000fe200000e0611 */
[----:B------:R-:W-:Y:S02]  /*0580*/  IADD3.X R25, RZ, R25, RZ, P1, !PT ;  /* 0x00000019ff197210 */ /* 0x000fe40000ffe4ff */
[----:B------:R-:W-:Y:S02]  /*0590*/  IADD3 R10, P0, R26, R9, RZ ;  /* 0x000000091a0a7210 */ /* 0x000fe40007f1e0ff */
[----:B------:R-:W-:Y:S01]  /*05a0*/  LOP3.LUT R27, R27, 0x8, RZ, 0xc0, !PT ;  /* 0x000000081b1b7812 */ /* 0x000fe200078ec0ff */
[----:B------:R-:W-:-:S02]  /*05b0*/  IMAD.SHL.U32 R21, R19, 0x40, RZ ;  /* 0x0000004013157824 */ /* 0x000fc400078e00ff */
[----:B------:R-:W-:Y:S01]  /*05c0*/  IMAD.X R11, R25, 0x1, R8, P0 ;  /* 0x00000001190b7824 */ /* 0x000fe200000e0608 */
[----:B------:R-:W-:Y:S01]  /*05d0*/  IADD3 R20, P0, R22, R27, RZ ;  /* 0x0000001b16147210 */ /* 0x000fe20007f1e0ff */
[----:B------:R-:W-:Y:S01]  /*05e0*/  IMAD.WIDE R28, R21, 0x4, R10 ;  /* 0x00000004151c7825 */ /* 0x000fe200078e020a */
[----:B------:R-:W-:-:S03]  /*05f0*/  SHF.R.U32.HI R10, RZ, 0x1a, R13 ;  /* 0x0000001aff0a7819 */ /* 0x000fc6000001160d */
[----:B------:R-:W-:Y:S01]  /*0600*/  IMAD.X R23, RZ, RZ, R23, P0 ;  /* 0x000000ffff177224 */ /* 0x000fe200000e0617 */
[----:B------:R-:W-:Y:S02]  /*0610*/  LEA R11, P0, R12, UR6, 0x2 ;  /* 0x000000060c0b7c11 */ /* 0x000fe4000f8010ff */
[----:B------:R-:W-:Y:S02]  /*0620*/  LOP3.LUT R10, R10, 0x20, RZ, 0xc0, !PT ;  /* 0x000000200a0a7812 */ /* 0x000fe400078ec0ff */
[----:B------:R-:W-:Y:S02]  /*0630*/  SHF.L.U64.HI R22, R20, 0x5, R23 ;  /* 0x0000000514167819 */ /* 0x000fe40000010217 */
[----:B------:R-:W-:Y:S02]  /*0640*/  LEA.HI.X R18, R12, UR7, R13, 0x2, P0 ;  /* 0x000000070c127c11 */ /* 0x000fe400080f140d */
[----:B------:R-:W-:Y:S02]  /*0650*/  SHF.L.U32 R23, R20, 0x5, RZ ;  /* 0x0000000514177819 */ /* 0x000fe400000006ff */
[----:B------:R-:W-:-:S02]  /*0660*/  IADD3 R20, P0, R10, R11, RZ ;  /* 0x0000000b0a147210 */ /* 0x000fc40007f1e0ff */
[----:B------:R-:W0:Y:S01]  /*0670*/  LDC.64 R10, c[0x0][0x280] ;  /* 0x0000a000ff0a7b82 */ /* 0x000e220000000a00 */
[----:B------:R-:W-:Y:S02]  /*0680*/  IMAD.WIDE R30, R21, 0x4, R6 ;  /* 0x00000004151e7825 */ /* 0x000fe400078e0206 */
[----:B------:R1:W2:Y:S01]  /*0690*/  LDG.E.EL R6, desc[UR4][R28.64] ;  /* 0x000000041c067981 */ /* 0x0002a2000c2e1900 */
[----:B------:R-:W-:Y:S02]  /*06a0*/  IADD3 R12, P2, R23, R16, RZ ;  /* 0x00000010170c7210 */ /* 0x000fe40007f5e0ff */
[----:B------:R-:W-:Y:S01]  /*06b0*/  LEA R24, P1, R14, UR6, 0x2 ;  /* 0x000000060e187c11 */ /* 0x000fe2000f8210ff */
[----:B------:R3:W4:Y:S01]  /*06c0*/  LDG.E.EL R7, desc[UR4][R30.64] ;  /* 0x000000041e077981 */ /* 0x000722000c2e1900 */
[----:B------:R-:W-:Y:S01]  /*06d0*/  IADD3 R16, P3, R23, R26, RZ ;  /* 0x0000001a17107210 */ /* 0x000fe20007f7e0ff */
[----:B-1----:R-:W1:Y:S01]  /*06e0*/  LDC.64 R28, c[0x0][0x288] ;  /* 0x0000a200ff1c7b82 */ /* 0x002e620000000a00 */
[----:B------:R-:W-:-:S02]  /*06f0*/  SHF.R.U32.HI R26, RZ, 0x1a, R15 ;  /* 0x0000001aff1a7819 */ /* 0x000fc4000001160f */
[----:B------:R-:W-:Y:S01]  /*0700*/  LEA.HI.X R14, R14, UR7, R15, 0x2, P1 ;  /* 0x000000070e0e7c11 */ /* 0x000fe200088f140f */
[----:B------:R-:W-:Y:S01]  /*0710*/  IMAD.X R13, R22, 0x1, R17, P2 ;  /* 0x00000001160d7824 */ /* 0x000fe200010e0611 */
[----:B------:R-:W-:Y:S01]  /*0720*/  LOP3.LUT R15, R26, 0x20, RZ, 0xc0, !PT ;  /* 0x000000201a0f7812 */ /* 0x000fe200078ec0ff */
[----:B------:R-:W-:-:S03]  /*0730*/  ULDC.64 UR6, c[0x0][0x290] ;  /* 0x0000a40000067ab9 */ /* 0x000fc60000000a00 */
[----:B------:R-:W-:Y:S01]  /*0740*/  IADD3 R26, P1, R15, R24, RZ ;  /* 0x000000180f1a7210 */ /* 0x000fe20007f3e0ff */
[----:B------:R-:W-:Y:S01]  /*0750*/  IMAD.WIDE R12, R21, 0x4, R12 ;  /* 0x00000004150c7825 */ /* 0x000fe200078e020c */
[----:B------:R-:W-:Y:S02]  /*0760*/  IADD3.X R27, RZ, R18, RZ, P0, !PT ;  /* 0x00000012ff1b7210 */ /* 0x000fe400007fe4ff */
[----:B------:R-:W-:Y:S01]  /*0770*/  IADD3 R24, P0, R20, R9, RZ ;  /* 0x0000000914187210 */ /* 0x000fe20007f1e0ff */
[----:B------:R-:W-:Y:S01]  /*0780*/  IMAD.X R35, RZ, RZ, R14, P1 ;  /* 0x000000ffff237224 */ /* 0x000fe200008e060e */
[----:B---3--:R-:W-:Y:S01]  /*0790*/  IADD3 R30, P1, R26, R9, RZ ;  /* 0x000000091a1e7210 */ /* 0x008fe20007f3e0ff */
[----:B------:R-:W-:Y:S01]  /*07a0*/  IMAD.X R17, R22, 0x1, R25, P3 ;  /* 0x0000000116117824 */ /* 0x000fe200018e0619 */
[----:B------:R-:W-:Y:S01]  /*07b0*/  IADD3 R32, P2, R23, R20, RZ ;  /* 0x0000001417207210 */ /* 0x000fe20007f5e0ff */
[----:B0-----:R-:W-:Y:S01]  /*07c0*/  IMAD.WIDE R36, R4, 0x8, R10 ;  /* 0x0000000804247825 */ /* 0x001fe200078e020a */
[----:B------:R-:W-:Y:S01]  /*07d0*/  IADD3 R26, P3, R23, R26, RZ ;  /* 0x0000001a171a7210 */ /* 0x000fe20007f7e0ff */
[----:B------:R0:W3:Y:S01]  /*07e0*/  LDG.E.EL R15, desc[UR4][R12.64] ;  /* 0x000000040c0f7981 */ /* 0x0000e2000c2e1900 */
[----:B------:R-:W-:Y:S01]  /*07f0*/  IADD3.X R31, R35, R8, RZ, P1, !PT ;  /* 0x00000008231f7210 */ /* 0x000fe20000ffe4ff */
[----:B------:R-:W-:-:S02]  /*0800*/  IMAD.X R25, R27, 0x1, R8, P0 ;  /* 0x000000011b197824 */ /* 0x000fc400000e0608 */
[C---:B------:R-:W-:Y:S02]  /*0810*/  IMAD.X R33, R22.reuse, 0x1, R27, P2 ;  /* 0x0000000116217824 */ /* 0x040fe400010e061b */
[----:B------:R-:W-:Y:S02]  /*0820*/  IMAD.X R27, R22, 0x1, R35, P3 ;  /* 0x00000001161b7824 */ /* 0x000fe400018e0623 */
[----:B-1----:R-:W-:Y:S01]  /*0830*/  IMAD.WIDE R8, R2, 0x8, R28 ;  /* 0x0000000802087825 */ /* 0x002fe200078e021c */
[----:B------:R-:W5:Y:S01]  /*0840*/  LDG.E.EL.64 R22, desc[UR4][R36.64] ;  /* 0x0000000424167981 */ /* 0x000f62000c2e1b00 */
[----:B0-----:R-:W0:Y:S04]  /*0850*/  LDC.64 R12, c[0x0][0x2a8] ;  /* 0x0000aa00ff0c7b82 */ /* 0x001e280000000a00 */
[----:B------:R-:W2:Y:S01]  /*0860*/  LDG.E.EL.128 R8, desc[UR4][R8.64] ;  /* 0x0000000408087981 */ /* 0x000ea2000c2e1d00 */
[----:B------:R-:W-:-:S04]  /*0870*/  IMAD.WIDE R16, R21, 0x4, R16 ;  /* 0x0000000415107825 */ /* 0x000fc800078e0210 */
[C---:B------:R-:W-:Y:S02]  /*0880*/  IMAD.WIDE R24, R21.reuse, 0x4, R24 ;  /* 0x0000000415187825 */ /* 0x040fe400078e0218 */
[----:B------:R5:W3:Y:S02]  /*0890*/  LDG.E.EL R16, desc[UR4][R16.64] ;  /* 0x0000000410107981 */ /* 0x000ae4000c2e1900 */
[C---:B------:R-:W-:Y:S02]  /*08a0*/  IMAD.WIDE R30, R21.reuse, 0x4, R30 ;  /* 0x00000004151e7825 */ /* 0x040fe400078e021e */
[----:B------:R1:W4:Y:S02]  /*08b0*/  LDG.E.EL R18, desc[UR4][R24.64] ;  /* 0x0000000418127981 */ /* 0x000324000c2e1900 */
[----:B------:R-:W-:-:S04]  /*08c0*/  IMAD.WIDE R32, R21, 0x4, R32 ;  /* 0x0000000415207825 */ /* 0x000fc800078e0220 */
[----:B------:R-:W-:Y:S01]  /*08d0*/  IMAD.WIDE R26, R21, 0x4, R26 ;  /* 0x00000004151a7825 */ /* 0x000fe200078e021a */
[----:B------:R-:W-:Y:S01]  /*08e0*/  SHF.L.U32 R19, R19, 0x4, RZ ;  /* 0x0000000413137819 */ /* 0x000fe200000006ff */
[----:B------:R-:W3:Y:S02]  /*08f0*/  LDG.E.EL R14, desc[UR4][R32.64] ;  /* 0x00000004200e7981 */ /* 0x000ee4000c2e1900 */
[----:B0-----:R-:W-:Y:S02]  /*0900*/  IMAD.WIDE R20, R4, 0x8, R12 ;  /* 0x0000000804147825 */ /* 0x001fe400078e020c */
[----:B------:R0:W3:Y:S04]  /*0910*/  LDG.E.EL R12, desc[UR4][R26.64] ;  /* 0x000000041a0c7981 */ /* 0x0000e8000c2e1900 */
[----:B------:R-:W0:Y:S04]  /*0920*/  LDG.E.EL.64 R20, desc[UR4][R20.64] ;  /* 0x0000000414147981 */ /* 0x000e28000c2e1b00 */
[----:B------:R0:W3:Y:S01]  /*0930*/  LDG.E.EL R13, desc[UR4][R30.64] ;  /* 0x000000041e0d7981 */ /* 0x0000e2000c2e1900 */
[----:B-----5:R-:W-:-:S04]  /*0940*/  SHF.R.U32.HI R17, RZ, 0x1d, R23 ;  /* 0x0000001dff117819 */ /* 0x020fc80000011617 */
[----:B------:R-:W-:Y:S02]  /*0950*/  LOP3.LUT R17, R17, 0x4, RZ, 0xc0, !PT ;  /* 0x0000000411117812 */ /* 0x000fe400078ec0ff */
[--C-:B--2---:R-:W-:Y:S02]  /*0960*/  SHF.R.U32.HI R28, RZ, 0x1b, R9.reuse ;  /* 0x0000001bff1c7819 */ /* 0x104fe40000011609 */
[----:B------:R-:W-:Y:S02]  /*0970*/  IADD3 R17, P0, R22, R17, RZ ;  /* 0x0000001116117210 */ /* 0x000fe40007f1e0ff */
[----:B------:R-:W-:Y:S02]  /*0980*/  LEA R29, P1, R8, UR6, 0x2 ;  /* 0x00000006081d7c11 */ /* 0x000fe4000f8210ff */
[----:B------:R-:W-:Y:S02]  /*0990*/  LOP3.LUT R22, R28, 0x10, RZ, 0xc0, !PT ;  /* 0x000000101c167812 */ /* 0x000fe400078ec0ff */
[----:B------:R-:W-:Y:S01]  /*09a0*/  IADD3.X R28, RZ, R23, RZ, P0, !PT ;  /* 0x00000017ff1c7210 */ /* 0x000fe200007fe4ff */
[----:B-1----:R-:W-:Y:S01]  /*09b0*/  IMAD.SHL.U32 R25, R17, 0x10, RZ ;  /* 0x0000001011197824 */ /* 0x002fe200078e00ff */
[----:B------:R-:W-:-:S02]  /*09c0*/  LEA.HI.X R8, R8, UR7, R9, 0x2, P1 ;  /* 0x0000000708087c11 */ /* 0x000fc400088f1409 */
[----:B------:R-:W-:Y:S02]  /*09d0*/  IADD3 R24, P0, R22, R29, RZ ;  /* 0x0000001d16187210 */ /* 0x000fe40007f1e0ff */
[----:B------:R-:W-:Y:S02]  /*09e0*/  SHF.L.U64.HI R23, R17, 0x4, R28 ;  /* 0x0000000411177819 */ /* 0x000fe4000001021c */
[----:B------:R-:W-:Y:S01]  /*09f0*/  SHF.R.U32.HI R28, RZ, 0x1b, R11 ;  /* 0x0000001bff1c7819 */ /* 0x000fe2000001160b */
[----:B------:R-:W-:Y:S01]  /*0a00*/  IMAD.X R22, RZ, RZ, R8, P0 ;  /* 0x000000ffff167224 */ /* 0x000fe200000e0608 */
[----:B------:R-:W-:Y:S02]  /*0a10*/  IADD3 R8, P0, R25, R24, RZ ;  /* 0x0000001819087210 */ /* 0x000fe40007f1e0ff */
[----:B------:R-:W-:Y:S02]  /*0a20*/  LOP3.LUT R28, R28, 0x10, RZ, 0xc0, !PT ;  /* 0x000000101c1c7812 */ /* 0x000fe400078ec0ff */
[----:B------:R-:W-:Y:S01]  /*0a30*/  LEA R17, P1, R10, UR6, 0x2 ;  /* 0x000000060a117c11 */ /* 0x000fe2000f8210ff */
[----:B------:R-:W-:-:S03]  /*0a40*/  IMAD.X R9, R23, 0x1, R22, P0 ;  /* 0x0000000117097824 */ /* 0x000fc600000e0616 */
[----:B------:R-:W-:Y:S02]  /*0a50*/  LEA.HI.X R10, R10, UR7, R11, 0x2, P1 ;  /* 0x000000070a0a7c11 */ /* 0x000fe400088f140b */
[----:B------:R-:W-:Y:S02]  /*0a60*/  IADD3 R28, P0, R28, R17, RZ ;  /* 0x000000111c1c7210 */ /* 0x000fe40007f1e0ff */
[----:B0-----:R-:W-:-:S03]  /*0a70*/  SHF.R.U32.HI R27, RZ, 0x1d, R21 ;  /* 0x0000001dff1b7819 */ /* 0x001fc60000011615 */
[----:B------:R-:W-:Y:S01]  /*0a80*/  IMAD.X R10, RZ, RZ, R10, P0 ;  /* 0x000000ffff0a7224 */ /* 0x000fe200000e060a */
[----:B------:R-:W-:Y:S01]  /*0a90*/  IADD3 R32, P0, R28, R25, RZ ;  /* 0x000000191c207210 */ /* 0x000fe20007f1e0ff */
[----:B------:R-:W-:Y:S01]  /*0aa0*/  IMAD.WIDE R30, R19, 0x4, R8 ;  /* 0x00000004131e7825 */ /* 0x000fe200078e0208 */
[----:B------:R-:W-:Y:S01]  /*0ab0*/  LOP3.LUT R27, R27, 0x4, RZ, 0xc0, !PT ;  /* 0x000000041b1b7812 */ /* 0x000fe200078ec0ff */
[----:B------:R-:W0:Y:S01]  /*0ac0*/  LDC.64 R8, c[0x0][0x298] ;  /* 0x0000a600ff087b82 */ /* 0x000e220000000a00 */
[----:B------:R-:W-:Y:S02]  /*0ad0*/  IADD3.X R33, R10, R23, RZ, P0, !PT ;  /* 0x000000170a217210 */ /* 0x000fe400007fe4ff */
[----:B------:R-:W-:Y:S01]  /*0ae0*/  IADD3 R27, P0, R20, R27, RZ ;  /* 0x0000001b141b7210 */ /* 0x000fe20007f1e0ff */
[----:B------:R1:W2:Y:S04]  /*0af0*/  LDG.E.EL R17, desc[UR4][R30.64] ;  /* 0x000000041e117981 */ /* 0x0002a8000c2e1900 */
[----:B------:R-:W-:-:S05]  /*0b00*/  IMAD.X R26, RZ, RZ, R21, P0 ;  /* 0x000000ffff1a7224 */ /* 0x000fca00000e0615 */
[C---:B------:R-:W-:Y:S01]  /*0b10*/  SHF.L.U64.HI R26, R27.reuse, 0x4, R26 ;  /* 0x000000041b1a7819 */ /* 0x040fe2000001021a */
[----:B------:R-:W-:-:S05]  /*0b20*/  IMAD.SHL.U32 R27, R27, 0x10, RZ ;  /* 0x000000101b1b7824 */ /* 0x000fca00078e00ff */
[----:B------:R-:W-:-:S05]  /*0b30*/  IADD3 R28, P1, R27, R28, RZ ;  /* 0x0000001c1b1c7210 */ /* 0x000fca0007f3e0ff */
[----:B------:R-:W-:Y:S02]  /*0b40*/  IMAD.X R29, R26, 0x1, R10, P1 ;  /* 0x000000011a1d7824 */ /* 0x000fe400008e060a */
[----:B0-----:R-:W-:-:S06]  /*0b50*/  IMAD.WIDE R10, R2, 0x8, R8 ;  /* 0x00000008020a7825 */ /* 0x001fcc00078e0208 */
[----:B------:R-:W5:Y:S01]  /*0b60*/  LDG.E.EL.128 R8, desc[UR4][R10.64] ;  /* 0x000000040a087981 */ /* 0x000f62000c2e1d00 */
[----:B------:R-:W-:Y:S01]  /*0b70*/  IMAD.WIDE R32, R19, 0x4, R32 ;  /* 0x0000000413207825 */ /* 0x000fe200078e0220 */
[----:B-1----:R-:W-:-:S04]  /*0b80*/  IADD3 R30, P0, R27, R24, RZ ;  /* 0x000000181b1e7210 */ /* 0x002fc80007f1e0ff */
[----:B------:R5:W2:Y:S01]  /*0b90*/  LDG.E.EL R20, desc[UR4][R32.64] ;  /* 0x0000000420147981 */ /* 0x000aa2000c2e1900 */
[----:B------:R-:W-:Y:S01]  /*0ba0*/  IADD3.X R31, R26, R22, RZ, P0, !PT ;  /* 0x000000161a1f7210 */ /* 0x000fe200007fe4ff */
[----:B------:R-:W-:-:S04]  /*0bb0*/  IMAD.WIDE R28, R19, 0x4, R28 ;  /* 0x00000004131c7825 */ /* 0x000fc800078e021c */
[----:B------:R-:W-:Y:S01]  /*0bc0*/  IMAD.WIDE R30, R19, 0x4, R30 ;  /* 0x00000004131e7825 */ /* 0x000fe200078e021e */
[----:B------:R-:W2:Y:S04]  /*0bd0*/  LDG.E.EL R22, desc[UR4][R28.64] ;  /* 0x000000041c167981 */ /* 0x000ea8000c2e1900 */
[----:B------:R0:W2:Y:S01]  /*0be0*/  LDG.E.EL R21, desc[UR4][R30.64] ;  /* 0x000000041e157981 */ /* 0x0000a2000c2e1900 */
[C---:B-----5:R-:W-:Y:S02]  /*0bf0*/  LEA R32, P0, R8.reuse, UR6, 0x2 ;  /* 0x0000000608207c11 */ /* 0x060fe4000f8010ff */
[--C-:B------:R-:W-:Y:S02]  /*0c00*/  SHF.R.U32.HI R33, RZ, 0x1b, R9.reuse ;  /* 0x0000001bff217819 */ /* 0x100fe40000011609 */
[----:B------:R-:W-:-:S02]  /*0c10*/  LEA.HI.X R24, R8, UR7, R9, 0x2, P0 ;  /* 0x0000000708187c11 */ /* 0x000fc400080f1409 */
[----:B------:R-:W-:Y:S02]  /*0c20*/  LOP3.LUT R9, R33, 0x10, RZ, 0xc0, !PT ;  /* 0x0000001021097812 */ /* 0x000fe400078ec0ff */
[--C-:B------:R-:W-:Y:S02]  /*0c30*/  SHF.R.U32.HI R33, RZ, 0x1b, R11.reuse ;  /* 0x0000001bff217819 */ /* 0x100fe4000001160b */
[----:B------:R-:W-:Y:S02]  /*0c40*/  IADD3 R8, P0, R9, R32, RZ ;  /* 0x0000002009087210 */ /* 0x000fe40007f1e0ff */
[C---:B------:R-:W-:Y:S02]  /*0c50*/  LEA R32, P1, R10.reuse, UR6, 0x2 ;  /* 0x000000060a207c11 */ /* 0x040fe4000f8210ff */
[----:B0-----:R-:W-:Y:S02]  /*0c60*/  LOP3.LUT R31, R33, 0x10, RZ, 0xc0, !PT ;  /* 0x00000010211f7812 */ /* 0x001fe400078ec0ff */
[----:B------:R-:W-:Y:S01]  /*0c70*/  LEA.HI.X R9, R10, UR7, R11, 0x2, P1 ;  /* 0x000000070a097c11 */ /* 0x000fe200088f140b */
[----:B------:R-:W-:Y:S01]  /*0c80*/  IMAD.X R10, RZ, RZ, R24, P0 ;  /* 0x000000ffff0a7224 */ /* 0x000fe200000e0618 */
[----:B------:R-:W-:-:S02]  /*0c90*/  IADD3 R30, P0, R8, R25, RZ ;  /* 0x00000019081e7210 */ /* 0x000fc40007f1e0ff */
[----:B------:R-:W-:Y:S02]  /*0ca0*/  IADD3 R28, P1, R31, R32, RZ ;  /* 0x000000201f1c7210 */ /* 0x000fe40007f3e0ff */
[----:B------:R-:W-:-:S03]  /*0cb0*/  IADD3.X R31, R10, R23, RZ, P0, !PT ;  /* 0x000000170a1f7210 */ /* 0x000fc600007fe4ff */
[----:B------:R-:W-:Y:S02]  /*0cc0*/  IMAD.X R9, RZ, RZ, R9, P1 ;  /* 0x000000ffff097224 */ /* 0x000fe400008e0609 */
[----:B------:R-:W-:Y:S01]  /*0cd0*/  IMAD.WIDE R32, R19, 0x4, R30 ;  /* 0x0000000413207825 */ /* 0x000fe200078e021e */
[----:B------:R-:W-:Y:S02]  /*0ce0*/  IADD3 R30, P0, R28, R25, RZ ;  /* 0x000000191c1e7210 */ /* 0x000fe40007f1e0ff */
[----:B------:R-:W-:Y:S01]  /*0cf0*/  IADD3 R28, P1, R27, R28, RZ ;  /* 0x0000001c1b1c7210 */ /* 0x000fe20007f3e0ff */
[----:B----4-:R-:W-:Y:S01]  /*0d00*/  FADD R18, -R7, R18 ;  /* 0x0000001207127221 */ /* 0x010fe20000000100 */
[----:B------:R0:W2:Y:S01]  /*0d10*/  LDG.E.EL R24, desc[UR4][R32.64] ;  /* 0x0000000420187981 */ /* 0x0000a2000c2e1900 */
[----:B------:R-:W-:Y:S02]  /*0d20*/  IMAD.X R31, R9, 0x1, R23, P0 ;  /* 0x00000001091f7824 */ /* 0x000fe400000e0617 */
[----:B------:R-:W-:-:S02]  /*0d30*/  IMAD.X R29, R26, 0x1, R9, P1 ;  /* 0x000000011a1d7824 */ /* 0x000fc400008e0609 */
[C---:B------:R-:W-:Y:S01]  /*0d40*/  IMAD.WIDE R34, R19.reuse, 0x4, R30 ;  /* 0x0000000413227825 */ /* 0x040fe200078e021e */
[----:B------:R-:W-:Y:S02]  /*0d50*/  IADD3 R30, P0, R27, R8, RZ ;  /* 0x000000081b1e7210 */ /* 0x000fe40007f1e0ff */
[----:B------:R-:W1:Y:S01]  /*0d60*/  LDC.64 R8, c[0x0][0x268] ;  /* 0x00009a00ff087b82 */ /* 0x000e620000000a00 */
[----:B------:R-:W-:Y:S01]  /*0d70*/  IMAD.WIDE R28, R19, 0x4, R28 ;  /* 0x00000004131c7825 */ /* 0x000fe200078e021c */
[----:B------:R-:W-:Y:S01]  /*0d80*/  IADD3.X R31, R26, R10, RZ, P0, !PT ;  /* 0x0000000a1a1f7210 */ /* 0x000fe200007fe4ff */
[----:B------:R-:W4:Y:S02]  /*0d90*/  LDG.E.EL R23, desc[UR4][R34.64] ;  /* 0x0000000422177981 */ /* 0x000f24000c2e1900 */
[----:B-1----:R-:W-:-:S03]  /*0da0*/  IMAD.WIDE R8, R2, 0x4, R8 ;  /* 0x0000000402087825 */ /* 0x002fc600078e0208 */
[----:B------:R-:W1:Y:S01]  /*0db0*/  LDC.64 R10, c[0x0][0x278] ;  /* 0x00009e00ff0a7b82 */ /* 0x000e620000000a00 */
[----:B------:R-:W5:Y:S04]  /*0dc0*/  LDG.E.EL R29, desc[UR4][R28.64] ;  /* 0x000000041c1d7981 */ /* 0x000f68000c2e1900 */
[----:B------:R-:W2:Y:S01]  /*0dd0*/  LDG.E.EL.64 R8, desc[UR4][R8.64] ;  /* 0x0000000408087981 */ /* 0x000ea2000c2e1b00 */
[----:B------:R-:W-:-:S06]  /*0de0*/  IMAD.WIDE R30, R19, 0x4, R30 ;  /* 0x00000004131e7825 */ /* 0x000fcc00078e021e */
[----:B------:R-:W3:Y:S01]  /*0df0*/  LDG.E.EL R30, desc[UR4][R30.64] ;  /* 0x000000041e1e7981 */ /* 0x000ee2000c2e1900 */
[----:B-1----:R-:W-:-:S06]  /*0e00*/  IMAD.WIDE R26, R4, 0x4, R10 ;  /* 0x00000004041a7825 */ /* 0x002fcc00078e020a */
[----:B------:R-:W3:Y:S01]  /*0e10*/  LDG.E.EL R26, desc[UR4][R26.64] ;  /* 0x000000041a1a7981 */ /* 0x000ee2000c2e1900 */
[----:B--2---:R-:W-:Y:S02]  /*0e20*/  FFMA R7, R8, R18, R7 ;  /* 0x0000001208077223 */ /* 0x004fe40000000007 */
[----:B------:R-:W1:Y:S02]  /*0e30*/  LDC.64 R18, c[0x0][0x2a0] ;  /* 0x0000a800ff127b82 */ /* 0x000e640000000a00 */
[----:B-1----:R-:W-:-:S06]  /*0e40*/  IMAD.WIDE R10, R2, 0x4, R18 ;  /* 0x00000004020a7825 */ /* 0x002fcc00078e0212 */
[----:B------:R-:W0:Y:S01]  /*0e50*/  LDC.64 R18, c[0x0][0x2b0] ;  /* 0x0000ac00ff127b82 */ /* 0x000e220000000a00 */
[----:B------:R-:W2:Y:S01]  /*0e60*/  LDG.E.EL.64 R10, desc[UR4][R10.64] ;  /* 0x000000040a0a7981 */ /* 0x000ea2000c2e1b00 */
[----:B0-----:R-:W-:-:S06]  /*0e70*/  IMAD.WIDE R32, R4, 0x4, R18 ;  /* 0x0000000404207825 */ /* 0x001fcc00078e0212 */
[----:B------:R-:W0:Y:S01]  /*0e80*/  LDC.64 R18, c[0x0][0x240] ;  /* 0x00009000ff127b82 */ /* 0x000e220000000a00 */
[----:B------:R-:W2:Y:S01]  /*0e90*/  LDG.E.EL R2, desc[UR4][R32.64] ;  /* 0x0000000420027981 */ /* 0x000ea2000c2e1900 */
[----:B0-----:R-:W-:-:S06]  /*0ea0*/  IMAD.WIDE R18, R3, 0x4, R18 ;  /* 0x0000000403127825 */ /* 0x001fcc00078e0212 */
[----:B------:R-:W2:Y:S01]  /*0eb0*/  LDG.E.64 R18, desc[UR4][R18.64] ;  /* 0x0000000412127981 */ /* 0x000ea2000c1e1b00 */
[----:B---3--:R-:W-:Y:S01]  /*0ec0*/  FADD R14, -R15, R14 ;  /* 0x0000000e0f0e7221 */ /* 0x008fe20000000100 */
[----:B------:R-:W-:Y:S01]  /*0ed0*/  FADD R13, -R6, R13 ;  /* 0x0000000d060d7221 */ /* 0x000fe20000000100 */
[----:B------:R-:W-:Y:S02]  /*0ee0*/  FADD R12, -R16, R12 ;  /* 0x0000000c100c7221 */ /* 0x000fe40000000100 */
[----:B------:R-:W-:Y:S01]  /*0ef0*/  FFMA R8, R8, R14, R15 ;  /* 0x0000000e08087223 */ /* 0x000fe2000000000f */
[----:B------:R-:W-:Y:S01]  /*0f00*/  FFMA R13, R9, R13, R6 ;  /* 0x0000000d090d7223 */ /* 0x000fe20000000006 */
[----:B------:R-:W-:Y:S01]  /*0f10*/  FADD R24, -R17, R24 ;  /* 0x0000001811187221 */ /* 0x000fe20000000100 */
[----:B------:R-:W-:Y:S01]  /*0f20*/  FFMA R16, R9, R12, R16 ;  /* 0x0000000c09107223 */ /* 0x000fe20000000010 */
[----:B------:R-:W-:Y:S01]  /*0f30*/  FADD R4, -R7, R8 ;  /* 0x0000000807047221 */ /* 0x000fe20000000100 */
[----:B------:R-:W0:Y:S01]  /*0f40*/  LDC.64 R14, c[0x0][0x2b8] ;  /* 0x0000ae00ff0e7b82 */ /* 0x000e220000000a00 */
[----:B------:R-:W-:Y:S01]  /*0f50*/  FADD R30, -R21, R30 ;  /* 0x0000001e151e7221 */ /* 0x000fe20000000100 */
[----:B----4-:R-:W-:Y:S01]  /*0f60*/  FADD R23, -R20, R23 ;  /* 0x0000001714177221 */ /* 0x010fe20000000100 */
[----:B-----5:R-:W-:Y:S01]  /*0f70*/  FADD R29, -R22, R29 ;  /* 0x0000001d161d7221 */ /* 0x020fe20000000100 */
[----:B------:R-:W-:-:S04]  /*0f80*/  FFMA R7, R26, R4, R7 ;  /* 0x000000041a077223 */ /* 0x000fc80000000007 */
[----:B------:R-:W1:Y:S01]  /*0f90*/  LDC.64 R8, c[0x0][0x210] ;  /* 0x00008400ff087b82 */ /* 0x000e620000000a00 */
[----:B------:R-:W-:-:S04]  /*0fa0*/  FADD R16, -R13, R16 ;  /* 0x000000100d107221 */ /* 0x000fc80000000100 */
[----:B------:R-:W-:Y:S01]  /*0fb0*/  FFMA R16, R26, R16, R13 ;  /* 0x000000101a107223 */ /* 0x000fe2000000000d */
[----:B0-----:R-:W-:-:S04]  /*0fc0*/  IMAD.WIDE R14, R3, 0x4, R14 ;  /* 0x00000004030e7825 */ /* 0x001fc800078e020e */
[----:B-1----:R-:W-:-:S04]  /*0fd0*/  IMAD.WIDE R8, R3, 0x4, R8 ;  /* 0x0000000403087825 */ /* 0x002fc800078e0208 */
[C---:B--2---:R-:W-:Y:S01]  /*0fe0*/  FFMA R17, R10.reuse, R24, R17 ;  /* 0x000000180a117223 */ /* 0x044fe20000000011 */
[----:B------:R-:W-:Y:S01]  /*0ff0*/  FFMA R10, R10, R30, R21 ;  /* 0x0000001e0a0a7223 */ /* 0x000fe20000000015 */
[C---:B------:R-:W-:Y:S01]  /*1000*/  FFMA R21, R11.reuse, R23, R20 ;  /* 0x000000170b157223 */ /* 0x040fe20000000014 */
[----:B------:R-:W-:Y:S02]  /*1010*/  FFMA R22, R11, R29, R22 ;  /* 0x0000001d0b167223 */ /* 0x000fe40000000016 */
[----:B------:R-:W-:Y:S02]  /*1020*/  FADD R10, -R17, R10 ;  /* 0x0000000a110a7221 */ /* 0x000fe40000000100 */
[----:B------:R-:W-:-:S04]  /*1030*/  FADD R22, -R21, R22 ;  /* 0x0000001615167221 */ /* 0x000fc80000000100 */
[C---:B------:R-:W-:Y:S01]  /*1040*/  FFMA R22, R2.reuse, R22, R21 ;  /* 0x0000001602167223 */ /* 0x040fe20000000015 */
[----:B------:R-:W-:Y:S01]  /*1050*/  FFMA R10, R2, R10, R17 ;  /* 0x0000000a020a7223 */ /* 0x000fe20000000011 */
[----:B------:R-:W-:Y:S01]  /*1060*/  FADD R6, R19, R0 ;  /* 0x0000000013067221 */ /* 0x000fe20000000000 */
[----:B------:R-:W-:Y:S01]  /*1070*/  FSETP.GEU.AND P1, PT, R0, -R19, PT ;  /* 0x800000130000720b */ /* 0x000fe20003f2e000 */
[----:B------:R-:W-:Y:S01]  /*1080*/  FADD R4, R18, R5 ;  /* 0x0000000512047221 */ /* 0x000fe20000000000 */
[----:B------:R-:W-:Y:S02]  /*1090*/  FSETP.GEU.AND P0, PT, R5, -R18, PT ;  /* 0x800000120500720b */ /* 0x000fe40003f0e000 */
[----:B------:R-:W-:Y:S02]  /*10a0*/  FSEL R5, R6, RZ, P1 ;  /* 0x000000ff06057208 */ /* 0x000fe40000800000 */
[----:B------:R-:W-:-:S03]  /*10b0*/  FSEL R4, R4, RZ, P0 ;  /* 0x000000ff04047208 */ /* 0x000fc60000000000 */
[----:B------:R-:W-:Y:S02]  /*10c0*/  FADD R11, R5, R16 ;  /* 0x00000010050b7221 */ /* 0x000fe40000000000 */
[----:B------:R-:W-:-:S03]  /*10d0*/  FADD R7, R4, R7 ;  /* 0x0000000704077221 */ /* 0x000fc60000000000 */
[----:B------:R-:W-:Y:S01]  /*10e0*/  FSETP.GEU.AND P1, PT, R11, -R22, PT ;  /* 0x800000160b00720b */ /* 0x000fe20003f2e000 */
[----:B------:R-:W-:Y:S01]  /*10f0*/  FADD R11, R22, R11 ;  /* 0x0000000b160b7221 */ /* 0x000fe20000000000 */
[----:B------:R-:W-:Y:S01]  /*1100*/  FADD R0, R10, R7 ;  /* 0x000000070a007221 */ /* 0x000fe20000000000 */
[----:B------:R-:W-:-:S03]  /*1110*/  FSETP.GEU.AND P0, PT, R7, -R10, PT ;  /* 0x8000000a0700720b */ /* 0x000fc60003f0e000 */
[----:B------:R-:W-:Y:S02]  /*1120*/  FSEL R11, R11, RZ, P1 ;  /* 0x000000ff0b0b7208 */ /* 0x000fe40000800000 */
[----:B------:R-:W-:Y:S01]  /*1130*/  FSEL R10, R0, RZ, P0 ;  /* 0x000000ff000a7208 */ /* 0x000fe20000000000 */
[----:B------:R-:W-:Y:S04]  /*1140*/  STG.E.64 desc[UR4][R14.64], R4 ;  /* 0x000000040e007986 */ /* 0x000fe8000c101b04 */
[----:B------:R-:W-:Y:S01]  /*1150*/  STG.E.64 desc[UR4][R8.64], R10 ;  /* 0x0000000a08007986 */ /* 0x000fe2000c101b04 */
[----:B------:R-:W-:Y:S05]  /*1160*/  EXIT ;  /* 0x000000000000794d */ /* 0x000fea0003800000 */
.L_x_0:
[----:B------:R-:W-:-:S00]  /*1170*/  BRA `(.L_x_0) ;  /* 0xfffffffc00fc7947 */ /* 0x000fc0000383ffff */
[----:B------:R-:W-:-:S00]  /*1180*/  NOP ;  /* 0x0000000000007918 */ /* 0x000fc00000000000 */
[----:B------:R-:W-:-:S00]  /*1190*/  NOP ;  /* 0x0000000000007918 */ /* 0x000fc00000000000 */
[----:B------:R-:W-:-:S00]  /*11a0*/  NOP ;  /* 0x0000000000007918 */ /* 0x000fc00000000000 */
[----:B------:R-:W-:-:S00]  /*11b0*/  NOP ;  /* 0x0000000000007918 */ /* 0x000fc00000000000 */
[----:B------:R-:W-:-:S00]  /*11c0*/  NOP ;  /* 0x0000000000007918 */ /* 0x000fc00000000000 */
[----:B------:R-:W-:-:S00]  /*11d0*/  NOP ;  /* 0x0000000000007918 */ /* 0x000fc00000000000 */
[----:B------:R-:W-:-:S00]  /*11e0*/  NOP ;  /* 0x0000000000007918 */ /* 0x000fc00000000000 */
[----:B------:R-:W-:-:S00]  /*11f0*/  NOP ;  /* 0x0000000000007918 */ /* 0x000fc00000000000 */
.L_x_1:


//--------------------- .nv.global.init           --------------------------
	.section	.nv.global.init,"aw",@progbits
.nv.global.init:
	.type		_$_str,@object
	.size		_$_str,(_$_str_$_2 - _$_str)
_$_str:
        /*0000*/ 	.byte	0x5f, 0x5f, 0x43, 0x55, 0x44, 0x41, 0x5f, 0x46, 0x54, 0x5a, 0x00
	.type		_$_str_$_2,@object
	.size		_$_str_$_2,(.L_1 - _$_str_$_2)
_$_str_$_2:
        /*000b*/ 	.byte	0x5f, 0x5f, 0x43, 0x55, 0x44, 0x41, 0x5f, 0x50, 0x52, 0x45, 0x43, 0x5f, 0x53, 0x51, 0x52, 0x54
        /*001b*/ 	.byte	0x00
.L_1:


//--------------------- .nv.constant0.triton_poi_fused__native_batch_norm_legit_no_training__unsafe_index_add_mul_relu_sub_19 --------------------------
	.section	.nv.constant0.triton_poi_fused__native_batch_norm_legit_no_training__unsafe_index_add_mul_relu_sub_19,"a",@progbits
	.sectionflags	@""
	.align	4
.nv.constant0.triton_poi_fused__native_batch_norm_legit_no_training__unsafe_index_add_mul_relu_sub_19:
	.zero		708
